//
// Generated by NVIDIA NVVM Compiler
//
// Compiler Build ID: CL-36424714
// Cuda compilation tools, release 13.0, V13.0.88
// Based on NVVM 20.0.0
//

.version 9.0
.target sm_100
.address_size 64

	// .globl	_Z22kernel_bruteforce_dumpP12ResultPacketmm
.global .align 4 .b8 precalc_xorwow_matrix[102400];
.global .align 4 .b8 precalc_xorwow_offset_matrix[102400];
.global .align 4 .b8 mrg32k3aM1[2304];
.global .align 4 .b8 mrg32k3aM2[2304];
.global .align 4 .b8 mrg32k3aM1SubSeq[2016];
.global .align 4 .b8 mrg32k3aM2SubSeq[2016];
.global .align 4 .b8 mrg32k3aM1Seq[2304];
.global .align 4 .b8 mrg32k3aM2Seq[2304];
.const .align 8 .b8 __cr_lgamma_table[72];
.const .align 8 .b8 d_gx[32] = {172, 187, 220, 249, 126, 102, 190, 121, 7, 11, 135, 206, 149, 98, 160, 85, 217, 40, 206, 45, 219, 252, 155, 2, 152, 23, 248, 22, 91, 129, 242, 89};
.const .align 8 .b8 d_gy[32] = {101, 196, 163, 38, 119, 218, 58, 72, 168, 8, 17, 14, 252, 251, 164, 93, 25, 84, 133, 166, 72, 180, 23, 253, 1, 5, 108, 131, 2, 99, 108, 60};

.visible .entry _Z22kernel_bruteforce_dumpP12ResultPacketmm(
	.param .u64 .ptr .align 1 _Z22kernel_bruteforce_dumpP12ResultPacketmm_param_0,
	.param .u64 _Z22kernel_bruteforce_dumpP12ResultPacketmm_param_1,
	.param .u64 _Z22kernel_bruteforce_dumpP12ResultPacketmm_param_2
)
.maxntid 256
{
	.reg .pred 	%p<19>;
	.reg .b32 	%r<310>;
	.reg .b64 	%rd<85>;

	ld.param.u64 	%rd28, [_Z22kernel_bruteforce_dumpP12ResultPacketmm_param_1];
	ld.param.u64 	%rd29, [_Z22kernel_bruteforce_dumpP12ResultPacketmm_param_2];
	mov.u32 	%r47, %tid.x;
	mov.u32 	%r48, %ctaid.x;
	mov.u32 	%r1, %ntid.x;
	mad.lo.s32 	%r2, %r48, %r1, %r47;
	cvt.u32.u64 	%r3, %rd28;
	{ .reg .b32 tmp; mov.b64 {tmp, %r4}, %rd28; }
	shr.s32 	%r49, %r2, 31;
	cvt.u32.u64 	%r50, %rd29;
	and.b32  	%r5, %r50, 3;
	shr.u64 	%rd30, %rd29, 2;
	cvt.u32.u64 	%r6, %rd30;
	shr.u64 	%rd31, %rd29, 34;
	cvt.u32.u64 	%r51, %rd31;
	mov.b32 	%r52, -766435501;
	mul.hi.u32 	%r53, %r52, %r6;
	mul.lo.s32 	%r7, %r6, -766435501;
	mov.b32 	%r54, -845247145;
	mul.hi.u32 	%r55, %r54, %r2;
	mul.lo.s32 	%r56, %r2, -845247145;
	xor.b32  	%r57, %r55, %r3;
	xor.b32  	%r58, %r57, %r51;
	xor.b32  	%r59, %r53, %r4;
	xor.b32  	%r60, %r59, %r49;
	add.s32 	%r8, %r3, -1640531527;
	add.s32 	%r9, %r4, -1150833019;
	mul.hi.u32 	%r61, %r52, %r58;
	mul.lo.s32 	%r62, %r58, -766435501;
	mul.hi.u32 	%r63, %r54, %r60;
	mul.lo.s32 	%r64, %r60, -845247145;
	xor.b32  	%r65, %r56, %r63;
	xor.b32  	%r66, %r65, %r8;
	xor.b32  	%r67, %r7, %r61;
	xor.b32  	%r68, %r67, %r9;
	add.s32 	%r10, %r3, 1013904242;
	add.s32 	%r11, %r4, 1993301258;
	mul.hi.u32 	%r69, %r52, %r66;
	mul.lo.s32 	%r70, %r66, -766435501;
	mul.hi.u32 	%r71, %r54, %r68;
	mul.lo.s32 	%r72, %r68, -845247145;
	xor.b32  	%r73, %r64, %r71;
	xor.b32  	%r74, %r73, %r10;
	xor.b32  	%r75, %r62, %r69;
	xor.b32  	%r76, %r75, %r11;
	add.s32 	%r12, %r3, -626627285;
	add.s32 	%r13, %r4, 842468239;
	mul.hi.u32 	%r77, %r52, %r74;
	mul.lo.s32 	%r78, %r74, -766435501;
	mul.hi.u32 	%r79, %r54, %r76;
	mul.lo.s32 	%r80, %r76, -845247145;
	xor.b32  	%r81, %r72, %r79;
	xor.b32  	%r82, %r81, %r12;
	xor.b32  	%r83, %r70, %r77;
	xor.b32  	%r84, %r83, %r13;
	add.s32 	%r14, %r3, 2027808484;
	add.s32 	%r15, %r4, -308364780;
	mul.hi.u32 	%r85, %r52, %r82;
	mul.lo.s32 	%r86, %r82, -766435501;
	mul.hi.u32 	%r87, %r54, %r84;
	mul.lo.s32 	%r88, %r84, -845247145;
	xor.b32  	%r89, %r80, %r87;
	xor.b32  	%r90, %r89, %r14;
	xor.b32  	%r91, %r78, %r85;
	xor.b32  	%r92, %r91, %r15;
	add.s32 	%r16, %r3, 387276957;
	add.s32 	%r17, %r4, -1459197799;
	mul.hi.u32 	%r93, %r52, %r90;
	mul.lo.s32 	%r94, %r90, -766435501;
	mul.hi.u32 	%r95, %r54, %r92;
	mul.lo.s32 	%r96, %r92, -845247145;
	xor.b32  	%r97, %r88, %r95;
	xor.b32  	%r98, %r97, %r16;
	xor.b32  	%r99, %r86, %r93;
	xor.b32  	%r100, %r99, %r17;
	add.s32 	%r18, %r3, -1253254570;
	add.s32 	%r19, %r4, 1684936478;
	mul.hi.u32 	%r101, %r52, %r98;
	mul.lo.s32 	%r102, %r98, -766435501;
	mul.hi.u32 	%r103, %r54, %r100;
	mul.lo.s32 	%r104, %r100, -845247145;
	xor.b32  	%r105, %r96, %r103;
	xor.b32  	%r106, %r105, %r18;
	xor.b32  	%r107, %r94, %r101;
	xor.b32  	%r108, %r107, %r19;
	add.s32 	%r20, %r3, 1401181199;
	add.s32 	%r21, %r4, 534103459;
	mul.hi.u32 	%r109, %r52, %r106;
	mul.lo.s32 	%r110, %r106, -766435501;
	mul.hi.u32 	%r111, %r54, %r108;
	mul.lo.s32 	%r112, %r108, -845247145;
	xor.b32  	%r113, %r104, %r111;
	xor.b32  	%r114, %r113, %r20;
	xor.b32  	%r115, %r102, %r109;
	xor.b32  	%r116, %r115, %r21;
	add.s32 	%r117, %r3, -239350328;
	add.s32 	%r118, %r4, -616729560;
	mul.hi.u32 	%r119, %r52, %r114;
	mul.lo.s32 	%r120, %r114, -766435501;
	mul.hi.u32 	%r121, %r54, %r116;
	mul.lo.s32 	%r122, %r116, -845247145;
	xor.b32  	%r123, %r112, %r121;
	xor.b32  	%r124, %r123, %r117;
	xor.b32  	%r125, %r110, %r119;
	xor.b32  	%r126, %r125, %r118;
	add.s32 	%r22, %r3, -1879881855;
	add.s32 	%r23, %r4, -1767562579;
	mul.hi.u32 	%r127, %r52, %r124;
	mul.lo.s32 	%r24, %r124, -766435501;
	mul.hi.u32 	%r128, %r54, %r126;
	mul.lo.s32 	%r302, %r126, -845247145;
	xor.b32  	%r129, %r122, %r128;
	xor.b32  	%r301, %r129, %r22;
	xor.b32  	%r130, %r120, %r127;
	xor.b32  	%r27, %r130, %r23;
	add.s32 	%r131, %r6, 1;
	setp.eq.s32 	%p1, %r131, 0;
	selp.u32 	%r132, 1, 0, %p1;
	add.s32 	%r28, %r132, %r51;
	mul.hi.u32 	%r133, %r52, %r131;
	add.s32 	%r134, %r7, -766435501;
	xor.b32  	%r135, %r57, %r28;
	xor.b32  	%r136, %r133, %r4;
	xor.b32  	%r137, %r136, %r49;
	mul.hi.u32 	%r138, %r52, %r135;
	mul.lo.s32 	%r139, %r135, -766435501;
	mul.hi.u32 	%r140, %r54, %r137;
	mul.lo.s32 	%r141, %r137, -845247145;
	xor.b32  	%r142, %r56, %r140;
	xor.b32  	%r143, %r142, %r8;
	xor.b32  	%r144, %r134, %r138;
	xor.b32  	%r145, %r144, %r9;
	mul.hi.u32 	%r146, %r52, %r143;
	mul.lo.s32 	%r147, %r143, -766435501;
	mul.hi.u32 	%r148, %r54, %r145;
	mul.lo.s32 	%r149, %r145, -845247145;
	xor.b32  	%r150, %r141, %r148;
	xor.b32  	%r151, %r150, %r10;
	xor.b32  	%r152, %r139, %r146;
	xor.b32  	%r153, %r152, %r11;
	mul.hi.u32 	%r154, %r52, %r151;
	mul.lo.s32 	%r155, %r151, -766435501;
	mul.hi.u32 	%r156, %r54, %r153;
	mul.lo.s32 	%r157, %r153, -845247145;
	xor.b32  	%r158, %r149, %r156;
	xor.b32  	%r159, %r158, %r12;
	xor.b32  	%r160, %r147, %r154;
	xor.b32  	%r161, %r160, %r13;
	mul.hi.u32 	%r162, %r52, %r159;
	mul.lo.s32 	%r163, %r159, -766435501;
	mul.hi.u32 	%r164, %r54, %r161;
	mul.lo.s32 	%r165, %r161, -845247145;
	xor.b32  	%r166, %r157, %r164;
	xor.b32  	%r167, %r166, %r14;
	xor.b32  	%r168, %r155, %r162;
	xor.b32  	%r169, %r168, %r15;
	mul.hi.u32 	%r170, %r52, %r167;
	mul.lo.s32 	%r171, %r167, -766435501;
	mul.hi.u32 	%r172, %r54, %r169;
	mul.lo.s32 	%r173, %r169, -845247145;
	xor.b32  	%r174, %r165, %r172;
	xor.b32  	%r175, %r174, %r16;
	xor.b32  	%r176, %r163, %r170;
	xor.b32  	%r177, %r176, %r17;
	mul.hi.u32 	%r178, %r52, %r175;
	mul.lo.s32 	%r179, %r175, -766435501;
	mul.hi.u32 	%r180, %r54, %r177;
	mul.lo.s32 	%r181, %r177, -845247145;
	xor.b32  	%r182, %r173, %r180;
	xor.b32  	%r183, %r182, %r18;
	xor.b32  	%r184, %r171, %r178;
	xor.b32  	%r185, %r184, %r19;
	mul.hi.u32 	%r186, %r52, %r183;
	mul.lo.s32 	%r187, %r183, -766435501;
	mul.hi.u32 	%r188, %r54, %r185;
	mul.lo.s32 	%r189, %r185, -845247145;
	xor.b32  	%r190, %r181, %r188;
	xor.b32  	%r191, %r190, %r20;
	xor.b32  	%r192, %r179, %r186;
	xor.b32  	%r193, %r192, %r21;
	mul.hi.u32 	%r194, %r52, %r191;
	mul.lo.s32 	%r195, %r191, -766435501;
	mul.hi.u32 	%r196, %r54, %r193;
	mul.lo.s32 	%r197, %r193, -845247145;
	xor.b32  	%r198, %r189, %r196;
	xor.b32  	%r29, %r198, %r117;
	xor.b32  	%r199, %r187, %r194;
	xor.b32  	%r200, %r199, %r118;
	mul.hi.u32 	%r201, %r52, %r29;
	mul.hi.u32 	%r202, %r54, %r200;
	mul.lo.s32 	%r306, %r200, -845247145;
	xor.b32  	%r203, %r197, %r202;
	xor.b32  	%r305, %r203, %r22;
	xor.b32  	%r204, %r195, %r201;
	xor.b32  	%r32, %r204, %r23;
	setp.gt.s32 	%p2, %r5, 1;
	@%p2 bra 	$L__BB0_3;
	setp.eq.s32 	%p4, %r5, 0;
	mov.u32 	%r303, %r27;
	mov.u32 	%r304, %r24;
	@%p4 bra 	$L__BB0_5;
	mov.u32 	%r301, %r302;
	mov.u32 	%r302, %r27;
	mov.u32 	%r303, %r24;
	mov.u32 	%r304, %r305;
	bra.uni 	$L__BB0_5;
$L__BB0_3:
	setp.eq.s32 	%p3, %r5, 3;
	mov.u32 	%r301, %r24;
	mov.u32 	%r302, %r305;
	mov.u32 	%r303, %r306;
	mov.u32 	%r304, %r32;
	@%p3 bra 	$L__BB0_5;
	mov.u32 	%r301, %r27;
	mov.u32 	%r302, %r24;
	mov.u32 	%r303, %r305;
	mov.u32 	%r304, %r306;
$L__BB0_5:
	mul.lo.s32 	%r37, %r29, -766435501;
	cvt.u64.u32 	%rd32, %r301;
	shl.b64 	%rd33, %rd32, 32;
	cvt.u64.u32 	%rd34, %r302;
	or.b64  	%rd1, %rd33, %rd34;
	cvt.u64.u32 	%rd35, %r303;
	shl.b64 	%rd36, %rd35, 32;
	cvt.u64.u32 	%rd37, %r304;
	or.b64  	%rd2, %rd36, %rd37;
	add.s32 	%r205, %r6, 2;
	setp.eq.s32 	%p5, %r205, 0;
	selp.u32 	%r206, 1, 0, %p5;
	add.s32 	%r207, %r28, %r206;
	mov.b32 	%r208, -766435501;
	mul.hi.u32 	%r209, %r208, %r205;
	add.s32 	%r210, %r7, -1532871002;
	xor.b32  	%r211, %r207, %r3;
	mov.b32 	%r212, -845247145;
	mul.hi.u32 	%r213, %r212, %r2;
	xor.b32  	%r214, %r211, %r213;
	xor.b32  	%r215, %r209, %r4;
	xor.b32  	%r217, %r215, %r49;
	mul.hi.u32 	%r218, %r208, %r214;
	mul.lo.s32 	%r219, %r214, -766435501;
	mul.hi.u32 	%r220, %r212, %r217;
	mul.lo.s32 	%r221, %r217, -845247145;
	xor.b32  	%r223, %r56, %r220;
	xor.b32  	%r224, %r223, %r8;
	xor.b32  	%r225, %r210, %r218;
	xor.b32  	%r226, %r225, %r9;
	mul.hi.u32 	%r227, %r208, %r224;
	mul.lo.s32 	%r228, %r224, -766435501;
	mul.hi.u32 	%r229, %r212, %r226;
	mul.lo.s32 	%r230, %r226, -845247145;
	xor.b32  	%r231, %r221, %r229;
	xor.b32  	%r232, %r231, %r10;
	xor.b32  	%r233, %r219, %r227;
	xor.b32  	%r234, %r233, %r11;
	mul.hi.u32 	%r235, %r208, %r232;
	mul.lo.s32 	%r236, %r232, -766435501;
	mul.hi.u32 	%r237, %r212, %r234;
	mul.lo.s32 	%r238, %r234, -845247145;
	xor.b32  	%r239, %r230, %r237;
	xor.b32  	%r240, %r239, %r12;
	xor.b32  	%r241, %r228, %r235;
	xor.b32  	%r242, %r241, %r13;
	mul.hi.u32 	%r243, %r208, %r240;
	mul.lo.s32 	%r244, %r240, -766435501;
	mul.hi.u32 	%r245, %r212, %r242;
	mul.lo.s32 	%r246, %r242, -845247145;
	xor.b32  	%r247, %r238, %r245;
	xor.b32  	%r248, %r247, %r14;
	xor.b32  	%r249, %r236, %r243;
	xor.b32  	%r250, %r249, %r15;
	mul.hi.u32 	%r251, %r208, %r248;
	mul.lo.s32 	%r252, %r248, -766435501;
	mul.hi.u32 	%r253, %r212, %r250;
	mul.lo.s32 	%r254, %r250, -845247145;
	xor.b32  	%r255, %r246, %r253;
	xor.b32  	%r256, %r255, %r16;
	xor.b32  	%r257, %r244, %r251;
	xor.b32  	%r258, %r257, %r17;
	mul.hi.u32 	%r259, %r208, %r256;
	mul.lo.s32 	%r260, %r256, -766435501;
	mul.hi.u32 	%r261, %r212, %r258;
	mul.lo.s32 	%r262, %r258, -845247145;
	xor.b32  	%r263, %r254, %r261;
	xor.b32  	%r264, %r263, %r18;
	xor.b32  	%r265, %r252, %r259;
	xor.b32  	%r266, %r265, %r19;
	mul.hi.u32 	%r267, %r208, %r264;
	mul.lo.s32 	%r268, %r264, -766435501;
	mul.hi.u32 	%r269, %r212, %r266;
	mul.lo.s32 	%r270, %r266, -845247145;
	xor.b32  	%r271, %r262, %r269;
	xor.b32  	%r272, %r271, %r20;
	xor.b32  	%r273, %r260, %r267;
	xor.b32  	%r274, %r273, %r21;
	mul.hi.u32 	%r275, %r208, %r272;
	mul.lo.s32 	%r276, %r272, -766435501;
	mul.hi.u32 	%r277, %r212, %r274;
	mul.lo.s32 	%r278, %r274, -845247145;
	xor.b32  	%r279, %r270, %r277;
	add.s32 	%r280, %r3, -239350328;
	xor.b32  	%r281, %r279, %r280;
	xor.b32  	%r282, %r268, %r275;
	add.s32 	%r283, %r4, -616729560;
	xor.b32  	%r284, %r282, %r283;
	mul.hi.u32 	%r285, %r208, %r281;
	mul.hi.u32 	%r286, %r212, %r284;
	mul.lo.s32 	%r38, %r284, -845247145;
	xor.b32  	%r287, %r278, %r286;
	xor.b32  	%r39, %r287, %r22;
	xor.b32  	%r288, %r276, %r285;
	xor.b32  	%r308, %r288, %r23;
	setp.gt.s32 	%p6, %r5, 1;
	@%p6 bra 	$L__BB0_8;
	setp.eq.s32 	%p8, %r5, 0;
	mov.u32 	%r307, %r32;
	mov.u32 	%r308, %r37;
	@%p8 bra 	$L__BB0_10;
	mov.u32 	%r305, %r306;
	mov.u32 	%r306, %r32;
	mov.u32 	%r307, %r37;
	mov.u32 	%r308, %r39;
	bra.uni 	$L__BB0_10;
$L__BB0_8:
	setp.eq.s32 	%p7, %r5, 3;
	mov.u32 	%r305, %r37;
	mov.u32 	%r306, %r39;
	mov.u32 	%r307, %r38;
	@%p7 bra 	$L__BB0_10;
	mov.u32 	%r305, %r32;
	mov.u32 	%r306, %r37;
	mov.u32 	%r307, %r39;
	mov.u32 	%r308, %r38;
$L__BB0_10:
	ld.param.u64 	%rd77, [_Z22kernel_bruteforce_dumpP12ResultPacketmm_param_0];
	cvt.u64.u32 	%rd38, %r305;
	shl.b64 	%rd39, %rd38, 32;
	cvt.u64.u32 	%rd40, %r306;
	or.b64  	%rd3, %rd39, %rd40;
	cvt.u64.u32 	%rd41, %r307;
	shl.b64 	%rd42, %rd41, 32;
	cvt.u64.u32 	%rd43, %r308;
	or.b64  	%rd84, %rd42, %rd43;
	xor.b64  	%rd82, %rd1, 3735928559;
	xor.b64  	%rd81, %rd2, 3735928559;
	xor.b64  	%rd80, %rd3, 3735928559;
	xor.b64  	%rd79, %rd84, 3735928559;
	mov.u32 	%r290, %nctaid.x;
	mul.lo.s32 	%r291, %r290, %r1;
	ld.const.u64 	%rd9, [d_gy+8];
	ld.const.u64 	%rd10, [d_gy+16];
	mul.wide.s32 	%rd44, %r2, 56;
	cvta.to.global.u64 	%rd45, %rd77;
	add.s64 	%rd46, %rd44, %rd45;
	add.s64 	%rd78, %rd46, 48;
	mul.wide.s32 	%rd12, %r291, 56;
	mov.b32 	%r309, 0;
	ld.const.u64 	%rd67, [d_gx];
	ld.const.u64 	%rd68, [d_gy];
	ld.const.u64 	%rd76, [d_gy+24];
	mov.u64 	%rd83, %rd1;
$L__BB0_11:
	xor.b64  	%rd47, %rd79, %rd83;
	shr.u64 	%rd48, %rd47, 3;
	shr.u64 	%rd49, %rd47, 6;
	shr.u64 	%rd50, %rd47, 9;
	shr.u64 	%rd51, %rd47, 12;
	st.global.u64 	[%rd78+-48], %rd1;
	st.global.u64 	[%rd78+-40], %rd2;
	st.global.u64 	[%rd78+-32], %rd3;
	st.global.u64 	[%rd78+-24], %rd84;
	st.global.u8 	[%rd78+-16], %rd47;
	shr.u64 	%rd52, %rd47, 24;
	st.global.u8 	[%rd78+-13], %rd52;
	shr.u64 	%rd53, %rd47, 16;
	st.global.u8 	[%rd78+-14], %rd53;
	shr.u64 	%rd54, %rd47, 8;
	st.global.u8 	[%rd78+-15], %rd54;
	shr.u64 	%rd55, %rd47, 27;
	st.global.u8 	[%rd78+-9], %rd55;
	shr.u64 	%rd56, %rd47, 19;
	st.global.u8 	[%rd78+-10], %rd56;
	shr.u64 	%rd57, %rd47, 11;
	st.global.u8 	[%rd78+-11], %rd57;
	st.global.u8 	[%rd78+-12], %rd48;
	shr.u64 	%rd58, %rd47, 30;
	st.global.u8 	[%rd78+-5], %rd58;
	shr.u64 	%rd59, %rd47, 22;
	st.global.u8 	[%rd78+-6], %rd59;
	shr.u64 	%rd60, %rd47, 14;
	st.global.u8 	[%rd78+-7], %rd60;
	st.global.u8 	[%rd78+-8], %rd49;
	shr.u64 	%rd61, %rd47, 33;
	st.global.u8 	[%rd78+-1], %rd61;
	shr.u64 	%rd62, %rd47, 25;
	st.global.u8 	[%rd78+-2], %rd62;
	shr.u64 	%rd63, %rd47, 17;
	st.global.u8 	[%rd78+-3], %rd63;
	st.global.u8 	[%rd78+-4], %rd50;
	shr.u64 	%rd64, %rd47, 36;
	st.global.u8 	[%rd78+3], %rd64;
	shr.u64 	%rd65, %rd47, 28;
	st.global.u8 	[%rd78+2], %rd65;
	shr.u64 	%rd66, %rd47, 20;
	st.global.u8 	[%rd78+1], %rd66;
	st.global.u8 	[%rd78], %rd51;
	add.s64 	%rd83, %rd83, %rd67;
	add.s64 	%rd21, %rd82, %rd68;
	setp.ge.u64 	%p9, %rd21, %rd82;
	setp.lt.u64 	%p10, %rd21, %rd82;
	selp.u64 	%rd69, 1, 0, %p10;
	add.s64 	%rd70, %rd81, %rd69;
	add.s64 	%rd22, %rd70, %rd9;
	setp.lt.u64 	%p11, %rd22, %rd81;
	setp.eq.s64 	%p12, %rd22, %rd81;
	selp.u32 	%r292, -1, 0, %p12;
	selp.u32 	%r293, -1, 0, %p11;
	selp.b32 	%r294, %r293, %r292, %p9;
	and.b32  	%r296, %r294, 1;
	setp.eq.b32 	%p13, %r296, 1;
	or.pred  	%p14, %p11, %p13;
	selp.u64 	%rd71, 1, 0, %p14;
	add.s64 	%rd72, %rd80, %rd71;
	add.s64 	%rd23, %rd72, %rd10;
	setp.ge.u64 	%p15, %rd23, %rd80;
	setp.lt.u64 	%p16, %rd23, %rd80;
	setp.eq.s64 	%p17, %rd23, %rd80;
	selp.u32 	%r297, -1, 0, %p16;
	selp.u32 	%r298, -1, 0, %p17;
	selp.b32 	%r299, %r298, %r297, %p14;
	selp.b32 	%r300, %r299, %r297, %p15;
	cvt.u64.u32 	%rd73, %r300;
	and.b64  	%rd74, %rd73, 1;
	add.s64 	%rd75, %rd79, %rd74;
	add.s64 	%rd79, %rd75, %rd76;
	add.s64 	%rd84, %rd84, 1;
	add.s32 	%r309, %r309, 1;
	add.s64 	%rd78, %rd78, %rd12;
	setp.ne.s32 	%p18, %r309, 4;
	mov.u64 	%rd80, %rd23;
	mov.u64 	%rd81, %rd22;
	mov.u64 	%rd82, %rd21;
	@%p18 bra 	$L__BB0_11;
	ret;

}


// ===== COMPILED SASS (sm_100) =====

	.target	sm_100

	.elftype	@"ET_EXEC"


//--------------------- .note.nv.tkinfo           --------------------------
	.section	.note.nv.tkinfo,"",@"SHT_NOTE"
	.sectionflags	@"SHF_NOTE_NV_TKINFO"
	.tkinfo
        /*0018*/ 	.word	0x00000002
        /*0030*/ 	.string	""
        /*0030*/ 	.string	"ptxas"
        /*0030*/ 	.string	"Cuda compilation tools, release 13.0, V13.0.88"
        /*0030*/ 	.string	"Build cuda_13.0.r13.0/compiler.36424714_0"
        /*0030*/ 	.string	"-arch sm_100 -m 64 "



//--------------------- .note.nv.cuinfo           --------------------------
	.section	.note.nv.cuinfo,"",@"SHT_NOTE"
	.sectionflags	@"SHF_NOTE_NV_CUINFO"
        /*0018*/ 	.short	0x0002
        /*001a*/ 	.short	0x0064
        /*001c*/ 	.short	0x0082
	.zero		2


//--------------------- .nv.info                  --------------------------
	.section	.nv.info,"",@"SHT_CUDA_INFO"
	.align	4


	//----- nvinfo : EIATTR_REGCOUNT
	.align		4
        /*0000*/ 	.byte	0x04, 0x2f
        /*0002*/ 	.short	(.L_12 - .L_11)
	.align		4
.L_11:
        /*0004*/ 	.word	index@(_Z22kernel_bruteforce_dumpP12ResultPacketmm)
        /*0008*/ 	.word	0x00000020


	//----- nvinfo : EIATTR_FRAME_SIZE
	.align		4
.L_12:
        /*000c*/ 	.byte	0x04, 0x11
        /*000e*/ 	.short	(.L_14 - .L_13)
	.align		4
.L_13:
        /*0010*/ 	.word	index@(_Z22kernel_bruteforce_dumpP12ResultPacketmm)
        /*0014*/ 	.word	0x00000000


	//----- nvinfo : EIATTR_MIN_STACK_SIZE
	.align		4
.L_14:
        /*0018*/ 	.byte	0x04, 0x12
        /*001a*/ 	.short	(.L_16 - .L_15)
	.align		4
.L_15:
        /*001c*/ 	.word	index@(_Z22kernel_bruteforce_dumpP12ResultPacketmm)
        /*0020*/ 	.word	0x00000000
.L_16:


//--------------------- .nv.compat                --------------------------
	.section	.nv.compat,"",@"SHT_CUDA_COMPAT_INFO"
	.align	4
        /*0000*/ 	.byte	0x02, 0x09, 0x00, 0x00, 0x02, 0x02, 0x01, 0x00, 0x02, 0x05, 0x05, 0x00, 0x03, 0x07, 0x01, 0x01
        /*0010*/ 	.byte	0x02, 0x03, 0x00, 0x00, 0x02, 0x06, 0x01, 0x00, 0x04, 0x0b, 0x08, 0x00, 0x09, 0x00, 0x00, 0x00
        /*0020*/ 	.byte	0x00, 0x00, 0x00, 0x00


//--------------------- .nv.info._Z22kernel_bruteforce_dumpP12ResultPacketmm --------------------------
	.section	.nv.info._Z22kernel_bruteforce_dumpP12ResultPacketmm,"",@"SHT_CUDA_INFO"
	.sectionflags	@""
	.align	4


	//----- nvinfo : EIATTR_CUDA_API_VERSION
	.align		4
        /*0000*/ 	.byte	0x04, 0x37
        /*0002*/ 	.short	(.L_18 - .L_17)
.L_17:
        /*0004*/ 	.word	0x00000082


	//----- nvinfo : EIATTR_KPARAM_INFO
	.align		4
.L_18:
        /*0008*/ 	.byte	0x04, 0x17
        /*000a*/ 	.short	(.L_20 - .L_19)
.L_19:
        /*000c*/ 	.word	0x00000000
        /*0010*/ 	.short	0x0002
        /*0012*/ 	.short	0x0010
        /*0014*/ 	.byte	0x00, 0xf0, 0x21, 0x00


	//----- nvinfo : EIATTR_KPARAM_INFO
	.align		4
.L_20:
        /*0018*/ 	.byte	0x04, 0x17
        /*001a*/ 	.short	(.L_22 - .L_21)
.L_21:
        /*001c*/ 	.word	0x00000000
        /*0020*/ 	.short	0x0001
        /*0022*/ 	.short	0x0008
        /*0024*/ 	.byte	0x00, 0xf0, 0x21, 0x00


	//----- nvinfo : EIATTR_KPARAM_INFO
	.align		4
.L_22:
        /*0028*/ 	.byte	0x04, 0x17
        /*002a*/ 	.short	(.L_24 - .L_23)
.L_23:
        /*002c*/ 	.word	0x00000000
        /*0030*/ 	.short	0x0000
        /*0032*/ 	.short	0x0000
        /*0034*/ 	.byte	0x00, 0xf5, 0x21, 0x00


	//----- nvinfo : EIATTR_SPARSE_MMA_MASK
	.align		4
.L_24:
        /*0038*/ 	.byte	0x03, 0x50
        /*003a*/ 	.short	0x0000


	//----- nvinfo : EIATTR_MAXREG_COUNT
	.align		4
        /*003c*/ 	.byte	0x03, 0x1b
        /*003e*/ 	.short	0x00ff


	//----- nvinfo : EIATTR_MERCURY_ISA_VERSION
	.align		4
        /*0040*/ 	.byte	0x03, 0x5f
        /*0042*/ 	.short	0x0101


	//----- nvinfo : EIATTR_VRC_CTA_INIT_COUNT
	.align		4
        /*0044*/ 	.byte	0x02, 0x4a
	.zero		1
	.zero		1


	//----- nvinfo : EIATTR_EXIT_INSTR_OFFSETS
	.align		4
        /*0048*/ 	.byte	0x04, 0x1c
        /*004a*/ 	.short	(.L_26 - .L_25)


	//   ....[0]....
.L_25:
        /*004c*/ 	.word	0x000013d0


	//----- nvinfo : EIATTR_MAX_THREADS
	.align		4
.L_26:
        /*0050*/ 	.byte	0x04, 0x05
        /*0052*/ 	.short	(.L_28 - .L_27)
.L_27:
        /*0054*/ 	.word	0x00000100
        /*0058*/ 	.word	0x00000001
        /*005c*/ 	.word	0x00000001


	//----- nvinfo : EIATTR_CBANK_PARAM_SIZE
	.align		4
.L_28:
        /*0060*/ 	.byte	0x03, 0x19
        /*0062*/ 	.short	0x0018


	//----- nvinfo : EIATTR_PARAM_CBANK
	.align		4
        /*0064*/ 	.byte	0x04, 0x0a
        /*0066*/ 	.short	(.L_30 - .L_29)
	.align		4
.L_29:
        /*0068*/ 	.word	index@(.nv.constant0._Z22kernel_bruteforce_dumpP12ResultPacketmm)
        /*006c*/ 	.short	0x0380
        /*006e*/ 	.short	0x0018


	//----- nvinfo : EIATTR_SW_WAR
	.align		4
.L_30:
        /*0070*/ 	.byte	0x04, 0x36
        /*0072*/ 	.short	(.L_32 - .L_31)
.L_31:
        /*0074*/ 	.word	0x00000008
.L_32:


//--------------------- .nv.callgraph             --------------------------
	.section	.nv.callgraph,"",@"SHT_CUDA_CALLGRAPH"
	.align	4
	.sectionentsize	8
	.align		4
        /*0000*/ 	.word	0x00000000
	.align		4
        /*0004*/ 	.word	0xffffffff
	.align		4
        /*0008*/ 	.word	0x00000000
	.align		4
        /*000c*/ 	.word	0xfffffffe
	.align		4
        /*0010*/ 	.word	0x00000000
	.align		4
        /*0014*/ 	.word	0xfffffffd
	.align		4
        /*0018*/ 	.word	0x00000000
	.align		4
        /*001c*/ 	.word	0xfffffffc


//--------------------- .nv.constant4             --------------------------
	.section	.nv.constant4,"a",@progbits
	.align	8
	.align		8
.nv.constant4:
        /*0000*/ 	.dword	precalc_xorwow_matrix
	.align		8
        /*0008*/ 	.dword	precalc_xorwow_offset_matrix
	.align		8
        /*0010*/ 	.dword	mrg32k3aM1
	.align		8
        /*0018*/ 	.dword	mrg32k3aM2
	.align		8
        /*0020*/ 	.dword	mrg32k3aM1SubSeq
	.align		8
        /*0028*/ 	.dword	mrg32k3aM2SubSeq
	.align		8
        /*0030*/ 	.dword	mrg32k3aM1Seq
	.align		8
        /*0038*/ 	.dword	mrg32k3aM2Seq


//--------------------- .nv.constant3             --------------------------
	.section	.nv.constant3,"a",@progbits
	.align	8
.nv.constant3:
	.type		__cr_lgamma_table,@object
	.size		__cr_lgamma_table,(d_gx - __cr_lgamma_table)
__cr_lgamma_table:
        /*0000*/ 	.byte	0x00, 0x00, 0x00, 0x00, 0x00, 0x00, 0x00, 0x00, 0x00, 0x00, 0x00, 0x00, 0x00, 0x00, 0x00, 0x00
        /*0010*/ 	.byte	0xef, 0x39, 0xfa, 0xfe, 0x42, 0x2e, 0xe6, 0x3f, 0x02, 0x20, 0x2a, 0xfa, 0x0b, 0xab, 0xfc, 0x3f
        /*0020*/ 	.byte	0xf9, 0x2c, 0x92, 0x7c, 0xa7, 0x6c, 0x09, 0x40, 0xc9, 0x79, 0x44, 0x3c, 0x64, 0x26, 0x13, 0x40
        /*0030*/ 	.byte	0xca, 0x01, 0xcf, 0x3a, 0x27, 0x51, 0x1a, 0x40, 0x30, 0xcc, 0x2d, 0xf3, 0xe1, 0x0c, 0x21, 0x40
        /*0040*/ 	.byte	0x0d, 0xb7, 0xfc, 0x82, 0x8e, 0x35, 0x25, 0x40
	.type		d_gx,@object
	.size		d_gx,(d_gy - d_gx)
d_gx:
        /*0048*/ 	.byte	0xac, 0xbb, 0xdc, 0xf9, 0x7e, 0x66, 0xbe, 0x79, 0x07, 0x0b, 0x87, 0xce, 0x95, 0x62, 0xa0, 0x55
        /*0058*/ 	.byte	0xd9, 0x28, 0xce, 0x2d, 0xdb, 0xfc, 0x9b, 0x02, 0x98, 0x17, 0xf8, 0x16, 0x5b, 0x81, 0xf2, 0x59
	.type		d_gy,@object
	.size		d_gy,(.L_10 - d_gy)
d_gy:
        /*0068*/ 	.byte	0x65, 0xc4, 0xa3, 0x26, 0x77, 0xda, 0x3a, 0x48, 0xa8, 0x08, 0x11, 0x0e, 0xfc, 0xfb, 0xa4, 0x5d
        /*0078*/ 	.byte	0x19, 0x54, 0x85, 0xa6, 0x48, 0xb4, 0x17, 0xfd, 0x01, 0x05, 0x6c, 0x83, 0x02, 0x63, 0x6c, 0x3c
.L_10:


//--------------------- .text._Z22kernel_bruteforce_dumpP12ResultPacketmm --------------------------
	.section	.text._Z22kernel_bruteforce_dumpP12ResultPacketmm,"ax",@progbits
	.align	128
        .global         _Z22kernel_bruteforce_dumpP12ResultPacketmm
        .type           _Z22kernel_bruteforce_dumpP12ResultPacketmm,@function
        .size           _Z22kernel_bruteforce_dumpP12ResultPacketmm,(.L_x_6 - _Z22kernel_bruteforce_dumpP12ResultPacketmm)
        .other          _Z22kernel_bruteforce_dumpP12ResultPacketmm,@"STO_CUDA_ENTRY STV_DEFAULT"
_Z22kernel_bruteforce_dumpP12ResultPacketmm:
.text._Z22kernel_bruteforce_dumpP12ResultPacketmm:
[----:B------:R-:W-:Y:S08]  /*0000*/  LDC R1, c[0x0][0x37c] ;  /* 0x0000df00ff017b82 */ /* 0x000ff00000000800 */
[----:B------:R-:W0:Y:S01]  /*0010*/  LDC.64 R8, c[0x0][0x390] ;  /* 0x0000e400ff087b82 */ /* 0x000e220000000a00 */
[----:B------:R-:W1:Y:S01]  /*0020*/  S2R R18, SR_TID.X ;  /* 0x0000000000127919 */ /* 0x000e620000002100 */
[----:B------:R-:W2:Y:S06]  /*0030*/  LDCU.64 UR22, c[0x0][0x388] ;  /* 0x00007100ff1677ac */ /* 0x000eac0008000a00 */
[----:B------:R-:W1:Y:S08]  /*0040*/  S2UR UR4, SR_CTAID.X ;  /* 0x00000000000479c3 */ /* 0x000e700000002500 */
[----:B------:R-:W1:Y:S01]  /*0050*/  LDC R11, c[0x0][0x360] ;  /* 0x0000d800ff0b7b82 */ /* 0x000e620000000800 */
[----:B--2---:R-:W-:-:S02]  /*0060*/  UIADD3 UR5, UPT, UPT, UR23, -0x4498517b, URZ ;  /* 0xbb67ae8517057890 */ /* 0x004fc4000fffe0ff */
[----:B------:R-:W-:Y:S01]  /*0070*/  UIADD3 UR6, UPT, UPT, UR22, 0x3c6ef372, URZ ;  /* 0x3c6ef37216067890 */ /* 0x000fe2000fffe0ff */
[C-C-:B0-----:R-:W-:Y:S01]  /*0080*/  SHF.R.U64 R10, R8.reuse, 0x2, R9.reuse ;  /* 0x00000002080a7819 */ /* 0x141fe20000001209 */
[----:B------:R-:W-:Y:S01]  /*0090*/  UIADD3 UR7, UPT, UPT, UR23, 0x76cf5d0a, URZ ;  /* 0x76cf5d0a17077890 */ /* 0x000fe2000fffe0ff */
[----:B------:R-:W-:Y:S01]  /*00a0*/  SHF.R.U32.HI R9, RZ, 0x2, R9 ;  /* 0x00000002ff097819 */ /* 0x000fe20000011609 */
[----:B------:R-:W-:Y:S01]  /*00b0*/  UIADD3 UR9, UPT, UPT, UR23, 0x32370b8f, URZ ;  /* 0x32370b8f17097890 */ /* 0x000fe2000fffe0ff */
[----:B------:R-:W-:Y:S01]  /*00c0*/  LOP3.LUT R8, R8, 0x3, RZ, 0xc0, !PT ;  /* 0x0000000308087812 */ /* 0x000fe200078ec0ff */
[C---:B------:R-:W-:Y:S01]  /*00d0*/  VIADD R0, R10.reuse, 0x1 ;  /* 0x000000010a007836 */ /* 0x040fe20000000000 */
[----:B------:R-:W-:Y:S01]  /*00e0*/  UIADD3 UR8, UPT, UPT, UR22, -0x255992d5, URZ ;  /* 0xdaa66d2b16087890 */ /* 0x000fe2000fffe0ff */
[----:B------:R-:W-:Y:S01]  /*00f0*/  IMAD.WIDE.U32 R14, R10, -0x2daee0ad, RZ ;  /* 0xd2511f530a0e7825 */ /* 0x000fe200078e00ff */
[----:B------:R-:W-:Y:S02]  /*0100*/  UIADD3 UR11, UPT, UPT, UR23, -0x126145ec, URZ ;  /* 0xed9eba14170b7890 */ /* 0x000fe4000fffe0ff */
[C---:B------:R-:W-:Y:S01]  /*0110*/  ISETP.NE.AND P0, PT, R0.reuse, RZ, PT ;  /* 0x000000ff0000720c */ /* 0x040fe20003f05270 */
[----:B------:R-:W-:Y:S01]  /*0120*/  IMAD.HI.U32 R0, R0, -0x2daee0ad, RZ ;  /* 0xd2511f5300007827 */ /* 0x000fe200078e00ff */
[----:B------:R-:W-:-:S02]  /*0130*/  UIADD3 UR10, UPT, UPT, UR22, 0x78dde6e4, URZ ;  /* 0x78dde6e4160a7890 */ /* 0x000fc4000fffe0ff */
[----:B------:R-:W-:Y:S01]  /*0140*/  UIADD3 UR13, UPT, UPT, UR23, -0x56f99767, URZ ;  /* 0xa9066899170d7890 */ /* 0x000fe2000fffe0ff */
[----:B------:R-:W-:Y:S01]  /*0150*/  VIADD R19, R9, 0x1 ;  /* 0x0000000109137836 */ /* 0x000fe20000000000 */
[----:B------:R-:W-:Y:S01]  /*0160*/  UIADD3 UR12, UPT, UPT, UR22, 0x1715609d, URZ ;  /* 0x1715609d160c7890 */ /* 0x000fe2000fffe0ff */
[----:B-1----:R-:W-:Y:S01]  /*0170*/  IMAD R18, R11, UR4, R18 ;  /* 0x000000040b127c24 */ /* 0x002fe2000f8e0212 */
[----:B------:R-:W-:Y:S01]  /*0180*/  UIADD3 UR4, UPT, UPT, UR22, -0x61c88647, URZ ;  /* 0x9e3779b916047890 */ /* 0x000fe2000fffe0ff */
[----:B------:R-:W-:Y:S01]  /*0190*/  VIADD R5, R14, 0xd2511f53 ;  /* 0xd2511f530e057836 */ /* 0x000fe20000000000 */
[----:B------:R-:W-:Y:S01]  /*01a0*/  UIADD3 UR14, UPT, UPT, UR22, -0x4ab325aa, URZ ;  /* 0xb54cda56160e7890 */ /* 0x000fe2000fffe0ff */
[----:B------:R-:W-:Y:S01]  /*01b0*/  IMAD.WIDE.U32 R12, R18, -0x326172a9, RZ ;  /* 0xcd9e8d57120c7825 */ /* 0x000fe200078e00ff */
[----:B------:R-:W-:Y:S01]  /*01c0*/  SHF.R.S32.HI R23, RZ, 0x1f, R18 ;  /* 0x0000001fff177819 */ /* 0x000fe20000011412 */
[----:B------:R-:W-:Y:S02]  /*01d0*/  UIADD3 UR15, UPT, UPT, UR23, 0x646e171e, URZ ;  /* 0x646e171e170f7890 */ /* 0x000fe4000fffe0ff */
[----:B------:R-:W-:Y:S01]  /*01e0*/  @P0 IMAD.MOV R19, RZ, RZ, R9 ;  /* 0x000000ffff130224 */ /* 0x000fe200078e0209 */
[----:B------:R-:W-:Y:S01]  /*01f0*/  LOP3.LUT R26, R9, UR22, R13, 0x96, !PT ;  /* 0x00000016091a7c12 */ /* 0x000fe2000f8e960d */
[----:B------:R-:W-:Y:S01]  /*0200*/  UIADD3 UR16, UPT, UPT, UR22, 0x5384540f, URZ ;  /* 0x5384540f16107890 */ /* 0x000fe2000fffe0ff */
[----:B------:R-:W-:Y:S01]  /*0210*/  LOP3.LUT R20, R23, UR23, R15, 0x96, !PT ;  /* 0x0000001717147c12 */ /* 0x000fe2000f8e960f */
[----:B------:R-:W-:-:S02]  /*0220*/  UIADD3 UR17, UPT, UPT, UR23, 0x1fd5c5a3, URZ ;  /* 0x1fd5c5a317117890 */ /* 0x000fc4000fffe0ff */
[----:B------:R-:W-:Y:S01]  /*0230*/  LOP3.LUT R0, R23, UR23, R0, 0x96, !PT ;  /* 0x0000001717007c12 */ /* 0x000fe2000f8e9600 */
[----:B------:R-:W-:Y:S01]  /*0240*/  IMAD.WIDE.U32 R26, R26, -0x2daee0ad, RZ ;  /* 0xd2511f531a1a7825 */ /* 0x000fe200078e00ff */
[----:B------:R-:W-:Y:S01]  /*0250*/  LOP3.LUT R6, R19, UR22, R13, 0x96, !PT ;  /* 0x0000001613067c12 */ /* 0x000fe2000f8e960d */
[----:B------:R-:W-:Y:S01]  /*0260*/  UIADD3 UR19, UPT, UPT, UR23, -0x24c28bd8, URZ ;  /* 0xdb3d742817137890 */ /* 0x000fe2000fffe0ff */
[----:B------:R-:W-:Y:S01]  /*0270*/  ISETP.GT.AND P0, PT, R8, 0x1, PT ;  /* 0x000000010800780c */ /* 0x000fe20003f04270 */
[----:B------:R-:W-:Y:S01]  /*0280*/  IMAD.WIDE.U32 R20, R20, -0x326172a9, RZ ;  /* 0xcd9e8d5714147825 */ /* 0x000fe200078e00ff */
[----:B------:R-:W-:Y:S01]  /*0290*/  LOP3.LUT R24, R14, UR5, R27, 0x96, !PT ;  /* 0x000000050e187c12 */ /* 0x000fe2000f8e961b */
[----:B------:R-:W-:Y:S02]  /*02a0*/  UIADD3 UR18, UPT, UPT, UR22, -0xe443238, URZ ;  /* 0xf1bbcdc816127890 */ /* 0x000fe4000fffe0ff */
[----:B------:R-:W-:Y:S01]  /*02b0*/  IMAD.WIDE.U32 R2, R0, -0x326172a9, RZ ;  /* 0xcd9e8d5700027825 */ /* 0x000fe200078e00ff */
[----:B------:R-:W-:Y:S01]  /*02c0*/  LOP3.LUT R16, R12, UR4, R21, 0x96, !PT ;  /* 0x000000040c107c12 */ /* 0x000fe2000f8e9615 */
[----:B------:R-:W-:-:S02]  /*02d0*/  UIADD3 UR20, UPT, UPT, UR22, -0x700cb87f, URZ ;  /* 0x8ff3478116147890 */ /* 0x000fc4000fffe0ff */
[----:B------:R-:W-:Y:S01]  /*02e0*/  IMAD.WIDE.U32 R6, R6, -0x2daee0ad, RZ ;  /* 0xd2511f5306067825 */ /* 0x000fe200078e00ff */
[----:B------:R-:W-:Y:S01]  /*02f0*/  LOP3.LUT R4, R12, UR4, R3, 0x96, !PT ;  /* 0x000000040c047c12 */ /* 0x000fe2000f8e9603 */
[----:B------:R-:W-:Y:S02]  /*0300*/  UIADD3 UR21, UPT, UPT, UR23, -0x695add53, URZ ;  /* 0x96a522ad17157890 */ /* 0x000fe4000fffe0ff */
[----:B------:R-:W-:Y:S01]  /*0310*/  IMAD.WIDE.U32 R24, R24, -0x326172a9, RZ ;  /* 0xcd9e8d5718187825 */ /* 0x000fe200078e00ff */
[----:B------:R-:W-:-:S03]  /*0320*/  LOP3.LUT R21, R5, UR5, R7, 0x96, !PT ;  /* 0x0000000505157c12 */ /* 0x000fc6000f8e9607 */
        /* <DEDUP_REMOVED lines=22> */
[----:B------:R-:W-:-:S04]  /*0490*/  IMAD.WIDE.U32 R16, R17, -0x326172a9, RZ ;  /* 0xcd9e8d5711107825 */ /* 0x000fc800078e00ff */
[----:B------:R-:W-:Y:S01]  /*04a0*/  IMAD.WIDE.U32 R26, R26, -0x2daee0ad, RZ ;  /* 0xd2511f531a1a7825 */ /* 0x000fe200078e00ff */
[----:B------:R-:W-:-:S03]  /*04b0*/  LOP3.LUT R21, R2, UR10, R17, 0x96, !PT ;  /* 0x0000000a02157c12 */ /* 0x000fc6000f8e9611 */
[----:B------:R-:W-:Y:S01]  /*04c0*/  IMAD.WIDE.U32 R2, R3, -0x326172a9, RZ ;  /* 0xcd9e8d5703027825 */ /* 0x000fe200078e00ff */
[----:B------:R-:W-:Y:S02]  /*04d0*/  LOP3.LUT R17, R24, UR13, R27, 0x96, !PT ;  /* 0x0000000d18117c12 */ /* 0x000fe4000f8e961b */
[----:B------:R-:W-:Y:S01]  /*04e0*/  LOP3.LUT R24, R20, UR12, R7, 0x96, !PT ;  /* 0x0000000c14187c12 */ /* 0x000fe2000f8e9607 */
        /* <DEDUP_REMOVED lines=25> */
[----:B------:R-:W-:-:S04]  /*0680*/  LOP3.LUT R17, R26, UR18, R21, 0x96, !PT ;  /* 0x000000121a117c12 */ /* 0x000fc8000f8e9615 */
[----:B------:R-:W-:Y:S01]  /*0690*/  LOP3.LUT R9, R2, UR18, R7, 0x96, !PT ;  /* 0x0000001202097c12 */ /* 0x000fe2000f8e9607 */
[----:B------:R-:W-:-:S04]  /*06a0*/  IMAD.WIDE.U32 R16, R17, -0x2daee0ad, RZ ;  /* 0xd2511f5311107825 */ /* 0x000fc800078e00ff */
[----:B------:R-:W-:Y:S01]  /*06b0*/  IMAD.WIDE.U32 R2, R3, -0x326172a9, RZ ;  /* 0xcd9e8d5703027825 */ /* 0x000fe200078e00ff */
[----:B------:R-:W-:-:S03]  /*06c0*/  LOP3.LUT R7, R24, UR21, R17, 0x96, !PT ;  /* 0x0000001518077c12 */ /* 0x000fc6000f8e9611 */
[----:B------:R-:W-:Y:S01]  /*06d0*/  IMAD.HI.U32 R5, R9, -0x2daee0ad, RZ ;  /* 0xd2511f5309057827 */ /* 0x000fe200078e00ff */
[----:B------:R-:W-:-:S04]  /*06e0*/  LOP3.LUT R3, R6, UR20, R3, 0x96, !PT ;  /* 0x0000001406037c12 */ /* 0x000fc8000f8e9603 */
[----:B------:R-:W-:Y:S01]  /*06f0*/  LOP3.LUT R22, R4, UR21, R5, 0x96, !PT ;  /* 0x0000001504167c12 */ /* 0x000fe2000f8e9605 */
[----:B------:R-:W-:Y:S06]  /*0700*/  @P0 BRA `(.L_x_0) ;  /* 0x00000000002c0947 */ /* 0x000fec0003800000 */
[----:B------:R-:W-:Y:S01]  /*0710*/  ISETP.NE.AND P1, PT, R8, RZ, PT ;  /* 0x000000ff0800720c */ /* 0x000fe20003f25270 */
[----:B------:R-:W-:-:S04]  /*0720*/  IMAD.WIDE.U32 R4, R0, -0x326172a9, RZ ;  /* 0xcd9e8d5700047825 */ /* 0x000fc800078e00ff */
[----:B------:R-:W-:Y:S01]  /*0730*/  IMAD.MOV.U32 R6, RZ, RZ, R16 ;  /* 0x000000ffff067224 */ /* 0x000fe200078e0010 */
[----:B------:R-:W-:Y:S01]  /*0740*/  LOP3.LUT R0, R20, UR20, R5, 0x96, !PT ;  /* 0x0000001414007c12 */ /* 0x000fe2000f8e9605 */
[----:B------:R-:W-:-:S06]  /*0750*/  IMAD.MOV.U32 R5, RZ, RZ, R7 ;  /* 0x000000ffff057224 */ /* 0x000fcc00078e0007 */
[----:B------:R-:W-:Y:S05]  /*0760*/  @!P1 BRA `(.L_x_1) ;  /* 0x0000000000389947 */ /* 0x000fea0003800000 */
[----:B------:R-:W-:Y:S02]  /*0770*/  IMAD.MOV.U32 R0, RZ, RZ, R4 ;  /* 0x000000ffff007224 */ /* 0x000fe400078e0004 */
[----:B------:R-:W-:Y:S02]  /*0780*/  IMAD.MOV.U32 R5, RZ, RZ, R16 ;  /* 0x000000ffff057224 */ /* 0x000fe400078e0010 */
[----:B------:R-:W-:Y:S02]  /*0790*/  IMAD.MOV.U32 R6, RZ, RZ, R3 ;  /* 0x000000ffff067224 */ /* 0x000fe400078e0003 */
[----:B------:R-:W-:Y:S01]  /*07a0*/  IMAD.MOV.U32 R4, RZ, RZ, R7 ;  /* 0x000000ffff047224 */ /* 0x000fe200078e0007 */
[----:B------:R-:W-:Y:S06]  /*07b0*/  BRA `(.L_x_1) ;  /* 0x0000000000247947 */ /* 0x000fec0003800000 */
.L_x_0:
[----:B------:R-:W-:Y:S01]  /*07c0*/  ISETP.NE.AND P1, PT, R8, 0x3, PT ;  /* 0x000000030800780c */ /* 0x000fe20003f25270 */
[----:B------:R-:W-:Y:S02]  /*07d0*/  IMAD.MOV.U32 R4, RZ, RZ, R3 ;  /* 0x000000ffff047224 */ /* 0x000fe400078e0003 */
[----:B------:R-:W-:Y:S02]  /*07e0*/  IMAD.MOV.U32 R0, RZ, RZ, R16 ;  /* 0x000000ffff007224 */ /* 0x000fe400078e0010 */
[----:B------:R-:W-:Y:S02]  /*07f0*/  IMAD.MOV.U32 R5, RZ, RZ, R2 ;  /* 0x000000ffff057224 */ /* 0x000fe400078e0002 */
[----:B------:R-:W-:-:S06]  /*0800*/  IMAD.MOV.U32 R6, RZ, RZ, R22 ;  /* 0x000000ffff067224 */ /* 0x000fcc00078e0016 */
[----:B------:R-:W-:Y:S02]  /*0810*/  @P1 IMAD.MOV.U32 R4, RZ, RZ, R16 ;  /* 0x000000ffff041224 */ /* 0x000fe400078e0010 */
[----:B------:R-:W-:Y:S02]  /*0820*/  @P1 IMAD.MOV.U32 R0, RZ, RZ, R7 ;  /* 0x000000ffff001224 */ /* 0x000fe400078e0007 */
[----:B------:R-:W-:Y:S02]  /*0830*/  @P1 IMAD.MOV.U32 R5, RZ, RZ, R3 ;  /* 0x000000ffff051224 */ /* 0x000fe400078e0003 */
[----:B------:R-:W-:-:S07]  /*0840*/  @P1 IMAD.MOV.U32 R6, RZ, RZ, R2 ;  /* 0x000000ffff061224 */ /* 0x000fce00078e0002 */
.L_x_1:
[----:B------:R-:W-:Y:S02]  /*0850*/  VIADD R10, R10, 0x2 ;  /* 0x000000020a0a7836 */ /* 0x000fe40000000000 */
[----:B------:R-:W-:Y:S02]  /*0860*/  VIADD R7, R19, 0x1 ;  /* 0x0000000113077836 */ /* 0x000fe40000000000 */
[----:B------:R-:W-:Y:S01]  /*0870*/  IMAD.HI.U32 R16, R18, -0x326172a9, RZ ;  /* 0xcd9e8d5712107827 */ /* 0x000fe200078e00ff */
[----:B------:R-:W-:-:S03]  /*0880*/  ISETP.NE.AND P1, PT, R10, RZ, PT ;  /* 0x000000ff0a00720c */ /* 0x000fc60003f25270 */
[----:B------:R-:W-:-:S04]  /*0890*/  IMAD.HI.U32 R10, R10, -0x2daee0ad, RZ ;  /* 0xd2511f530a0a7827 */ /* 0x000fc800078e00ff */
[----:B------:R-:W-:Y:S01]  /*08a0*/  VIADD R15, R14, 0xa4a23ea6 ;  /* 0xa4a23ea60e0f7836 */ /* 0x000fe20000000000 */
[----:B------:R-:W-:Y:S01]  /*08b0*/  LOP3.LUT R10, R23, UR23, R10, 0x96, !PT ;  /* 0x00000017170a7c12 */ /* 0x000fe2000f8e960a */
[----:B------:R-:W-:-:S04]  /*08c0*/  IMAD R9, R9, -0x2daee0ad, RZ ;  /* 0xd2511f5309097824 */ /* 0x000fc800078e02ff */
[----:B------:R-:W-:-:S05]  /*08d0*/  @P1 IMAD.MOV R7, RZ, RZ, R19 ;  /* 0x000000ffff071224 */ /* 0x000fca00078e0213 */
[----:B------:R-:W-:Y:S01]  /*08e0*/  LOP3.LUT R7, R16, UR22, R7, 0x96, !PT ;  /* 0x0000001610077c12 */ /* 0x000fe2000f8e9607 */
[----:B------:R-:W-:-:S04]  /*08f0*/  IMAD.WIDE.U32 R16, R10, -0x326172a9, RZ ;  /* 0xcd9e8d570a107825 */ /* 0x000fc800078e00ff */
[----:B------:R-:W-:Y:S01]  /*0900*/  IMAD.WIDE.U32 R20, R7, -0x2daee0ad, RZ ;  /* 0xd2511f5307147825 */ /* 0x000fe200078e00ff */
[----:B------:R-:W-:-:S04]  /*0910*/  LOP3.LUT R14, R12, UR4, R17, 0x96, !PT ;  /* 0x000000040c0e7c12 */ /* 0x000fc8000f8e9611 */
        /* <DEDUP_REMOVED lines=30> */
[----:B------:R-:W-:Y:S01]  /*0b00*/  IMAD.HI.U32 R7, R7, -0x2daee0ad, RZ ;  /* 0xd2511f5307077827 */ /* 0x000fe200078e00ff */
[----:B------:R-:W-:-:S04]  /*0b10*/  LOP3.LUT R12, R12, UR20, R17, 0x96, !PT ;  /* 0x000000140c0c7c12 */ /* 0x000fc8000f8e9611 */
[----:B------:R-:W-:Y:S01]  /*0b20*/  LOP3.LUT R10, R14, UR21, R7, 0x96, !PT ;  /* 0x000000150e0a7c12 */ /* 0x000fe2000f8e9607 */
[----:B------:R-:W-:Y:S06]  /*0b30*/  @P0 BRA `(.L_x_2) ;  /* 0x0000000000240947 */ /* 0x000fec0003800000 */
[----:B------:R-:W-:Y:S01]  /*0b40*/  ISETP.NE.AND P0, PT, R8, RZ, PT ;  /* 0x000000ff0800720c */ /* 0x000fe20003f05270 */
[----:B------:R-:W-:Y:S02]  /*0b50*/  IMAD.MOV.U32 R21, RZ, RZ, R22 ;  /* 0x000000ffff157224 */ /* 0x000fe400078e0016 */
[----:B------:R-:W-:-:S10]  /*0b60*/  IMAD.MOV.U32 R10, RZ, RZ, R9 ;  /* 0x000000ffff0a7224 */ /* 0x000fd400078e0009 */
[----:B------:R-:W-:Y:S05]  /*0b70*/  @!P0 BRA `(.L_x_3) ;  /* 0x0000000000348947 */ /* 0x000fea0003800000 */
[----:B------:R-:W-:Y:S02]  /*0b80*/  IMAD.MOV.U32 R3, RZ, RZ, R2 ;  /* 0x000000ffff037224 */ /* 0x000fe400078e0002 */
[----:B------:R-:W-:Y:S02]  /*0b90*/  IMAD.MOV.U32 R21, RZ, RZ, R9 ;  /* 0x000000ffff157224 */ /* 0x000fe400078e0009 */
[----:B------:R-:W-:Y:S02]  /*0ba0*/  IMAD.MOV.U32 R10, RZ, RZ, R12 ;  /* 0x000000ffff0a7224 */ /* 0x000fe400078e000c */
[----:B------:R-:W-:Y:S01]  /*0bb0*/  IMAD.MOV.U32 R2, RZ, RZ, R22 ;  /* 0x000000ffff027224 */ /* 0x000fe200078e0016 */
[----:B------:R-:W-:Y:S06]  /*0bc0*/  BRA `(.L_x_3) ;  /* 0x0000000000207947 */ /* 0x000fec0003800000 */
.L_x_2:
[----:B------:R-:W-:Y:S01]  /*0bd0*/  ISETP.NE.AND P0, PT, R8, 0x3, PT ;  /* 0x000000030800780c */ /* 0x000fe20003f05270 */
[----:B------:R-:W-:Y:S02]  /*0be0*/  IMAD.MOV.U32 R3, RZ, RZ, R9 ;  /* 0x000000ffff037224 */ /* 0x000fe400078e0009 */
[----:B------:R-:W-:Y:S02]  /*0bf0*/  IMAD.MOV.U32 R2, RZ, RZ, R12 ;  /* 0x000000ffff027224 */ /* 0x000fe400078e000c */
[----:B------:R-:W-:-:S08]  /*0c00*/  IMAD.MOV.U32 R21, RZ, RZ, R16 ;  /* 0x000000ffff157224 */ /* 0x000fd000078e0010 */
[----:B------:R-:W-:Y:S02]  /*0c10*/  @P0 IMAD.MOV.U32 R10, RZ, RZ, R16 ;  /* 0x000000ffff0a0224 */ /* 0x000fe400078e0010 */
[----:B------:R-:W-:Y:S02]  /*0c20*/  @P0 IMAD.MOV.U32 R3, RZ, RZ, R22 ;  /* 0x000000ffff030224 */ /* 0x000fe400078e0016 */
[----:B------:R-:W-:Y:S02]  /*0c30*/  @P0 IMAD.MOV.U32 R2, RZ, RZ, R9 ;  /* 0x000000ffff020224 */ /* 0x000fe400078e0009 */
[----:B------:R-:W-:-:S07]  /*0c40*/  @P0 IMAD.MOV.U32 R21, RZ, RZ, R12 ;  /* 0x000000ffff150224 */ /* 0x000fce00078e000c */
.L_x_3:
[----:B------:R-:W0:Y:S01]  /*0c50*/  LDC.64 R8, c[0x0][0x380] ;  /* 0x0000e000ff087b82 */ /* 0x000e220000000a00 */
[----:B------:R-:W1:Y:S01]  /*0c60*/  LDCU UR4, c[0x0][0x370] ;  /* 0x00006e00ff0477ac */ /* 0x000e620008000800 */
[----:B------:R-:W-:Y:S01]  /*0c70*/  LOP3.LUT R7, R10, 0xdeadbeef, RZ, 0x3c, !PT ;  /* 0xdeadbeef0a077812 */ /* 0x000fe200078e3cff */
[----:B------:R-:W-:Y:S01]  /*0c80*/  IMAD.MOV.U32 R22, RZ, RZ, R10 ;  /* 0x000000ffff167224 */ /* 0x000fe200078e000a */
[----:B------:R-:W-:Y:S01]  /*0c90*/  LOP3.LUT R13, R6, 0xdeadbeef, RZ, 0x3c, !PT ;  /* 0xdeadbeef060d7812 */ /* 0x000fe200078e3cff */
[----:B------:R-:W-:Y:S01]  /*0ca0*/  IMAD.MOV.U32 R23, RZ, RZ, R21 ;  /* 0x000000ffff177224 */ /* 0x000fe200078e0015 */
[----:B------:R-:W2:Y:S01]  /*0cb0*/  LDCU.64 UR6, c[0x0][0x358] ;  /* 0x00006b00ff0677ac */ /* 0x000ea20008000a00 */
[----:B------:R-:W-:Y:S02]  /*0cc0*/  IMAD.MOV.U32 R24, RZ, RZ, R5 ;  /* 0x000000ffff187224 */ /* 0x000fe400078e0005 */
[----:B------:R-:W-:Y:S01]  /*0cd0*/  IMAD.MOV.U32 R20, RZ, RZ, R3 ;  /* 0x000000ffff147224 */ /* 0x000fe200078e0003 */
[----:B------:R-:W3:Y:S01]  /*0ce0*/  LDCU.64 UR8, c[0x3][0x48] ;  /* 0x00c00900ff0877ac */ /* 0x000ee20008000a00 */
[----:B------:R-:W-:Y:S01]  /*0cf0*/  IMAD.MOV.U32 R12, RZ, RZ, R0 ;  /* 0x000000ffff0c7224 */ /* 0x000fe200078e0000 */
[----:B------:R-:W4:Y:S01]  /*0d00*/  LDCU.64 UR10, c[0x3][0x68] ;  /* 0x00c00d00ff0a77ac */ /* 0x000f220008000a00 */
[----:B------:R-:W5:Y:S01]  /*0d10*/  LDCU.64 UR16, c[0x3][0x80] ;  /* 0x00c01000ff1077ac */ /* 0x000f620008000a00 */
[----:B-1----:R-:W-:Y:S01]  /*0d20*/  IMAD R11, R11, UR4, RZ ;  /* 0x000000040b0b7c24 */ /* 0x002fe2000f8e02ff */
[----:B------:R-:W1:Y:S01]  /*0d30*/  LDCU.128 UR12, c[0x3][0x70] ;  /* 0x00c00e00ff0c77ac */ /* 0x000e620008000c00 */
[----:B0-----:R-:W-:Y:S01]  /*0d40*/  IMAD.WIDE R18, R18, 0x38, R8 ;  /* 0x0000003812127825 */ /* 0x001fe200078e0208 */
[----:B------:R-:W-:Y:S01]  /*0d50*/  LOP3.LUT R9, R4, 0xdeadbeef, RZ, 0x3c, !PT ;  /* 0xdeadbeef04097812 */ /* 0x000fe200078e3cff */
[----:B------:R-:W-:-:S02]  /*0d60*/  UMOV UR4, URZ ;  /* 0x000000ff00047c82 */ /* 0x000fc40008000000 */
[----:B------:R-:W-:Y:S01]  /*0d70*/  IMAD.MOV.U32 R8, RZ, RZ, R4 ;  /* 0x000000ffff087224 */ /* 0x000fe200078e0004 */
[----:B------:R-:W-:Y:S02]  /*0d80*/  IADD3 R14, P0, PT, R18, 0x30, RZ ;  /* 0x00000030120e7810 */ /* 0x000fe40007f1e0ff */
[----:B------:R-:W-:-:S03]  /*0d90*/  LOP3.LUT R18, R2, 0xdeadbeef, RZ, 0x3c, !PT ;  /* 0xdeadbeef02127812 */ /* 0x000fc600078e3cff */
[----:B------:R-:W-:Y:S02]  /*0da0*/  IMAD.X R15, RZ, RZ, R19, P0 ;  /* 0x000000ffff0f7224 */ /* 0x000fe400000e0613 */
[----:B-12345:R-:W-:-:S07]  /*0db0*/  IMAD.MOV.U32 R19, RZ, RZ, R0 ;  /* 0x000000ffff137224 */ /* 0x03efce00078e0000 */
.L_x_4:
[----:B------:R-:W-:Y:S01]  /*0dc0*/  IMAD.MOV.U32 R16, RZ, RZ, R4 ;  /* 0x000000ffff107224 */ /* 0x000fe200078e0004 */
[----:B------:R-:W-:Y:S01]  /*0dd0*/  LOP3.LUT R10, R7, R8, RZ, 0x3c, !PT ;  /* 0x00000008070a7212 */ /* 0x000fe200078e3cff */
[----:B------:R-:W-:Y:S01]  /*0de0*/  IMAD.MOV.U32 R17, RZ, RZ, R0 ;  /* 0x000000ffff117224 */ /* 0x000fe200078e0000 */
[----:B------:R-:W-:Y:S01]  /*0df0*/  LOP3.LUT R25, R21, R12, RZ, 0x3c, !PT ;  /* 0x0000000c15197212 */ /* 0x000fe200078e3cff */
[----:B------:R-:W-:Y:S01]  /*0e00*/  STG.E.64 desc[UR6][R14.64+-0x20], R2 ;  /* 0xffffe0020e007986 */ /* 0x000fe2000c101b06 */
[----:B------:R-:W-:Y:S02]  /*0e10*/  UIADD3 UR4, UPT, UPT, UR4, 0x1, URZ ;  /* 0x0000000104047890 */ /* 0x000fe4000fffe0ff */
[C-C-:B------:R-:W-:Y:S01]  /*0e20*/  SHF.R.U64 R29, R10.reuse, 0x18, R25.reuse ;  /* 0x000000180a1d7819 */ /* 0x140fe20000001219 */
[----:B------:R0:W-:Y:S01]  /*0e30*/  STG.E.64 desc[UR6][R14.64+-0x30], R16 ;  /* 0xffffd0100e007986 */ /* 0x0001e2000c101b06 */
[C-C-:B------:R-:W-:Y:S01]  /*0e40*/  SHF.R.U64 R27, R10.reuse, 0x10, R25.reuse ;  /* 0x000000100a1b7819 */ /* 0x140fe20000001219 */
[----:B------:R-:W-:Y:S01]  /*0e50*/  UISETP.NE.AND UP0, UPT, UR4, 0x4, UPT ;  /* 0x000000040400788c */ /* 0x000fe2000bf05270 */
[C-C-:B------:R-:W-:Y:S01]  /*0e60*/  SHF.R.U64 R26, R10.reuse, 0x3, R25.reuse ;  /* 0x000000030a1a7819 */ /* 0x140fe20000001219 */
[----:B------:R1:W-:Y:S01]  /*0e70*/  STG.E.U8 desc[UR6][R14.64+-0xd], R29 ;  /* 0xfffff31d0e007986 */ /* 0x0003e2000c101106 */
[----:B------:R-:W-:-:S03]  /*0e80*/  SHF.R.U64 R28, R10, 0x6, R25 ;  /* 0x000000060a1c7819 */ /* 0x000fc60000001219 */
[----:B------:R2:W-:Y:S04]  /*0e90*/  STG.E.U8 desc[UR6][R14.64+-0xe], R27 ;  /* 0xfffff21b0e007986 */ /* 0x0005e8000c101106 */
[----:B------:R3:W-:Y:S01]  /*0ea0*/  STG.E.U8 desc[UR6][R14.64+-0xc], R26 ;  /* 0xfffff41a0e007986 */ /* 0x0007e2000c101106 */
[----:B0-----:R-:W-:Y:S02]  /*0eb0*/  IMAD.MOV.U32 R16, RZ, RZ, R6 ;  /* 0x000000ffff107224 */ /* 0x001fe400078e0006 */
[----:B------:R-:W-:Y:S01]  /*0ec0*/  IMAD.MOV.U32 R17, RZ, RZ, R5 ;  /* 0x000000ffff117224 */ /* 0x000fe200078e0005 */
[C-C-:B-1----:R-:W-:Y:S01]  /*0ed0*/  SHF.R.U64 R29, R10.reuse, 0x8, R25.reuse ;  /* 0x000000080a1d7819 */ /* 0x142fe20000001219 */
[----:B------:R0:W-:Y:S01]  /*0ee0*/  STG.E.U8 desc[UR6][R14.64+-0x8], R28 ;  /* 0xfffff81c0e007986 */ /* 0x0001e2000c101106 */
[----:B--2---:R-:W-:-:S03]  /*0ef0*/  SHF.R.U64 R27, R10, 0x1b, R25 ;  /* 0x0000001b0a1b7819 */ /* 0x004fc60000001219 */
[----:B------:R1:W-:Y:S01]  /*0f00*/  STG.E.64 desc[UR6][R14.64+-0x28], R16 ;  /* 0xffffd8100e007986 */ /* 0x0003e2000c101b06 */
[----:B---3--:R-:W-:-:S03]  /*0f10*/  SHF.R.U64 R26, R10, 0x13, R25 ;  /* 0x000000130a1a7819 */ /* 0x008fc60000001219 */
[----:B------:R2:W-:Y:S04]  /*0f20*/  STG.E.U8 desc[UR6][R14.64+-0xf], R29 ;  /* 0xfffff11d0e007986 */ /* 0x0005e8000c101106 */
[----:B------:R3:W-:Y:S01]  /*0f30*/  STG.E.U8 desc[UR6][R14.64+-0x9], R27 ;  /* 0xfffff71b0e007986 */ /* 0x0007e2000c101106 */
[----:B0-----:R-:W-:-:S03]  /*0f40*/  SHF.R.U64 R28, R10, 0x1e, R25 ;  /* 0x0000001e0a1c7819 */ /* 0x001fc60000001219 */
[----:B------:R0:W-:Y:S01]  /*0f50*/  STG.E.U8 desc[UR6][R14.64+-0xa], R26 ;  /* 0xfffff61a0e007986 */ /* 0x0001e2000c101106 */
[----:B-1----:R-:W-:Y:S02]  /*0f60*/  IMAD.MOV.U32 R16, RZ, RZ, R22 ;  /* 0x000000ffff107224 */ /* 0x002fe400078e0016 */
[----:B------:R-:W-:Y:S01]  /*0f70*/  IMAD.MOV.U32 R17, RZ, RZ, R23 ;  /* 0x000000ffff117224 */ /* 0x000fe200078e0017 */
[C-C-:B--2---:R-:W-:Y:S01]  /*0f80*/  SHF.R.U64 R29, R10.reuse, 0x16, R25.reuse ;  /* 0x000000160a1d7819 */ /* 0x144fe20000001219 */
[----:B------:R1:W-:Y:S01]  /*0f90*/  STG.E.U8 desc[UR6][R14.64+-0x5], R28 ;  /* 0xfffffb1c0e007986 */ /* 0x0003e2000c101106 */
[----:B---3--:R-:W-:-:S03]  /*0fa0*/  SHF.R.U64 R27, R10, 0xe, R25 ;  /* 0x0000000e0a1b7819 */ /* 0x008fc60000001219 */
[----:B------:R2:W-:Y:S01]  /*0fb0*/  STG.E.64 desc[UR6][R14.64+-0x18], R16 ;  /* 0xffffe8100e007986 */ /* 0x0005e2000c101b06 */
[----:B0-----:R-:W-:-:S03]  /*0fc0*/  SHF.R.U64 R26, R10, 0x19, R25 ;  /* 0x000000190a1a7819 */ /* 0x001fc60000001219 */
[----:B------:R0:W-:Y:S04]  /*0fd0*/  STG.E.U8 desc[UR6][R14.64+-0x6], R29 ;  /* 0xfffffa1d0e007986 */ /* 0x0001e8000c101106 */
[----:B------:R3:W-:Y:S01]  /*0fe0*/  STG.E.U8 desc[UR6][R14.64+-0x7], R27 ;  /* 0xfffff91b0e007986 */ /* 0x0007e2000c101106 */
[----:B-1----:R-:W-:-:S03]  /*0ff0*/  SHF.R.U64 R28, R10, 0x1c, R25 ;  /* 0x0000001c0a1c7819 */ /* 0x002fc60000001219 */
[----:B------:R-:W-:Y:S01]  /*1000*/  STG.E.U8 desc[UR6][R14.64+-0x10], R10 ;  /* 0xfffff00a0e007986 */ /* 0x000fe2000c101106 */
[C-C-:B--2---:R-:W-:Y:S02]  /*1010*/  SHF.R.U64 R17, R10.reuse, 0xb, R25.reuse ;  /* 0x0000000b0a117819 */ /* 0x144fe40000001219 */
[--C-:B------:R-:W-:Y:S02]  /*1020*/  SHF.R.U32.HI R16, RZ, 0x1, R25.reuse ;  /* 0x00000001ff107819 */ /* 0x100fe40000011619 */
[C-C-:B0-----:R-:W-:Y:S01]  /*1030*/  SHF.R.U64 R29, R10.reuse, 0xc, R25.reuse ;  /* 0x0000000c0a1d7819 */ /* 0x141fe20000001219 */
[----:B------:R0:W-:Y:S01]  /*1040*/  STG.E.U8 desc[UR6][R14.64+-0xb], R17 ;  /* 0xfffff5110e007986 */ /* 0x0001e2000c101106 */
[----:B---3--:R-:W-:-:S03]  /*1050*/  SHF.R.U64 R27, R10, 0x14, R25 ;  /* 0x000000140a1b7819 */ /* 0x008fc60000001219 */
[----:B------:R1:W-:Y:S04]  /*1060*/  STG.E.U8 desc[UR6][R14.64+-0x1], R16 ;  /* 0xffffff100e007986 */ /* 0x0003e8000c101106 */
[----:B------:R-:W-:Y:S01]  /*1070*/  STG.E.U8 desc[UR6][R14.64+-0x2], R26 ;  /* 0xfffffe1a0e007986 */ /* 0x000fe2000c101106 */
[----:B0-----:R-:W-:-:S03]  /*1080*/  SHF.R.U64 R17, R10, 0x11, R25 ;  /* 0x000000110a117819 */ /* 0x001fc60000001219 */
[----:B------:R-:W-:Y:S01]  /*1090*/  STG.E.U8 desc[UR6][R14.64+0x1], R27 ;  /* 0x0000011b0e007986 */ /* 0x000fe2000c101106 */
[----:B-1----:R-:W-:-:S03]  /*10a0*/  SHF.R.U64 R16, R10, 0x9, R25 ;  /* 0x000000090a107819 */ /* 0x002fc60000001219 */
[----:B------:R-:W-:Y:S01]  /*10b0*/  STG.E.U8 desc[UR6][R14.64+-0x3], R17 ;  /* 0xfffffd110e007986 */ /* 0x000fe2000c101106 */
[----:B------:R-:W-:Y:S02]  /*10c0*/  IADD3 R10, P2, PT, R9, UR10, RZ ;  /* 0x0000000a090a7c10 */ /* 0x000fe4000ff5e0ff */
[----:B------:R-:W-:Y:S01]  /*10d0*/  SHF.R.U32.HI R25, RZ, 0x4, R25 ;  /* 0x00000004ff197819 */ /* 0x000fe20000011619 */
[----:B------:R0:W-:Y:S01]  /*10e0*/  STG.E.U8 desc[UR6][R14.64+-0x4], R16 ;  /* 0xfffffc100e007986 */ /* 0x0001e2000c101106 */
[CC--:B------:R-:W-:Y:S02]  /*10f0*/  ISETP.GE.U32.AND P1, PT, R10.reuse, R9.reuse, PT ;  /* 0x000000090a00720c */ /* 0x0c0fe40003f26070 */
[----:B------:R-:W-:Y:S01]  /*1100*/  ISETP.GE.U32.AND P0, PT, R10, R9, PT ;  /* 0x000000090a00720c */ /* 0x000fe20003f06070 */
[----:B------:R-:W-:Y:S04]  /*1110*/  STG.E.U8 desc[UR6][R14.64+0x3], R25 ;  /* 0x000003190e007986 */ /* 0x000fe8000c101106 */
[----:B------:R-:W-:Y:S01]  /*1120*/  STG.E.U8 desc[UR6][R14.64+0x2], R28 ;  /* 0x0000021c0e007986 */ /* 0x000fe2000c101106 */
[----:B0-----:R-:W-:-:S03]  /*1130*/  IADD3.X R16, PT, PT, R19, UR11, RZ, P2, !PT ;  /* 0x0000000b13107c10 */ /* 0x001fc600097fe4ff */
[----:B------:R0:W-:Y:S01]  /*1140*/  STG.E.U8 desc[UR6][R14.64], R29 ;  /* 0x0000001d0e007986 */ /* 0x0001e2000c101106 */
[CC--:B------:R-:W-:Y:S02]  /*1150*/  ISETP.GE.U32.AND.EX P1, PT, R16.reuse, R19.reuse, PT, P1 ;  /* 0x000000131000720c */ /* 0x0c0fe40003f26110 */
[----:B------:R-:W-:Y:S01]  /*1160*/  ISETP.GE.U32.AND.EX P0, PT, R16, R19, PT, P0 ;  /* 0x000000131000720c */ /* 0x000fe20003f06100 */
[----:B------:R-:W-:Y:S01]  /*1170*/  IMAD.MOV.U32 R19, RZ, RZ, R16 ;  /* 0x000000ffff137224 */ /* 0x000fe200078e0010 */
[----:B------:R-:W-:-:S04]  /*1180*/  SEL R26, RZ, 0x1, P1 ;  /* 0x00000001ff1a7807 */ /* 0x000fc80000800000 */
[----:B------:R-:W-:Y:S01]  /*1190*/  IADD3 R26, P1, P2, R13, UR12, R26 ;  /* 0x0000000c0d1a7c10 */ /* 0x000fe2000fa3e01a */
[----:B0-----:R-:W-:-:S03]  /*11a0*/  IMAD.WIDE R14, R11, 0x38, R14 ;  /* 0x000000380b0e7825 */ /* 0x001fc600078e020e */
[-C--:B------:R-:W-:Y:S02]  /*11b0*/  ISETP.NE.U32.AND P3, PT, R26, R13.reuse, PT ;  /* 0x0000000d1a00720c */ /* 0x080fe40003f65070 */
[----:B------:R-:W-:Y:S02]  /*11c0*/  IADD3.X R17, PT, PT, R24, UR13, RZ, P1, P2 ;  /* 0x0000000d18117c10 */ /* 0x000fe40008fe44ff */
[----:B------:R-:W-:Y:S01]  /*11d0*/  ISETP.GE.U32.AND P1, PT, R26, R13, PT ;  /* 0x0000000d1a00720c */ /* 0x000fe20003f26070 */
[----:B------:R-:W-:Y:S01]  /*11e0*/  IMAD.MOV.U32 R13, RZ, RZ, R26 ;  /* 0x000000ffff0d7224 */ /* 0x000fe200078e001a */
[CC--:B------:R-:W-:Y:S02]  /*11f0*/  ISETP.NE.AND.EX P3, PT, R17.reuse, R24.reuse, PT, P3 ;  /* 0x000000181100720c */ /* 0x0c0fe40003f65330 */
[----:B------:R-:W-:Y:S01]  /*1200*/  ISETP.GE.U32.AND.EX P1, PT, R17, R24, PT, P1 ;  /* 0x000000181100720c */ /* 0x000fe20003f26110 */
[----:B------:R-:W-:Y:S01]  /*1210*/  IMAD.MOV.U32 R24, RZ, RZ, R17 ;  /* 0x000000ffff187224 */ /* 0x000fe200078e0011 */
[----:B------:R-:W-:-:S02]  /*1220*/  SEL R9, RZ, 0xffffffff, P3 ;  /* 0xffffffffff097807 */ /* 0x000fc40001800000 */
[----:B------:R-:W-:-:S04]  /*1230*/  @P0 SEL R9, RZ, 0xffffffff, P1 ;  /* 0xffffffffff090807 */ /* 0x000fc80000800000 */
[----:B------:R-:W-:-:S04]  /*1240*/  LOP3.LUT R9, R9, 0x1, RZ, 0xc0, !PT ;  /* 0x0000000109097812 */ /* 0x000fc800078ec0ff */
[----:B------:R-:W-:-:S04]  /*1250*/  ISETP.EQ.U32.OR P0, PT, R9, 0x1, !P1 ;  /* 0x000000010900780c */ /* 0x000fc80004f02470 */
[----:B------:R-:W-:-:S04]  /*1260*/  SEL R25, RZ, 0x1, !P0 ;  /* 0x00000001ff197807 */ /* 0x000fc80004000000 */
[----:B------:R-:W-:-:S04]  /*1270*/  IADD3 R25, P2, P3, R18, UR14, R25 ;  /* 0x0000000e12197c10 */ /* 0x000fc8000fb5e019 */
[CC--:B------:R-:W-:Y:S02]  /*1280*/  ISETP.GE.U32.AND P1, PT, R25.reuse, R18.reuse, PT ;  /* 0x000000121900720c */ /* 0x0c0fe40003f26070 */
[----:B------:R-:W-:Y:S02]  /*1290*/  IADD3.X R27, PT, PT, R20, UR15, RZ, P2, P3 ;  /* 0x0000000f141b7c10 */ /* 0x000fe400097e64ff */
[----:B------:R-:W-:Y:S02]  /*12a0*/  ISETP.GE.U32.AND P3, PT, R25, R18, PT ;  /* 0x000000121900720c */ /* 0x000fe40003f66070 */
[----:B------:R-:W-:Y:S02]  /*12b0*/  ISETP.GE.U32.AND.EX P1, PT, R27, R20, PT, P1 ;  /* 0x000000141b00720c */ /* 0x000fe40003f26110 */
[----:B------:R-:W-:Y:S02]  /*12c0*/  ISETP.NE.U32.AND P2, PT, R25, R18, PT ;  /* 0x000000121900720c */ /* 0x000fe40003f45070 */
[----:B------:R-:W-:-:S02]  /*12d0*/  ISETP.GE.U32.AND.EX P3, PT, R27, R20, PT, P3 ;  /* 0x000000141b00720c */ /* 0x000fc40003f66130 */
[----:B------:R-:W-:Y:S01]  /*12e0*/  ISETP.NE.AND.EX P2, PT, R27, R20, PT, P2 ;  /* 0x000000141b00720c */ /* 0x000fe20003f45320 */
[----:B------:R-:W-:Y:S01]  /*12f0*/  IMAD.MOV.U32 R20, RZ, RZ, R27 ;  /* 0x000000ffff147224 */ /* 0x000fe200078e001b */
[----:B------:R-:W-:Y:S02]  /*1300*/  SEL R9, RZ, 0xffffffff, P3 ;  /* 0xffffffffff097807 */ /* 0x000fe40001800000 */
[----:B------:R-:W-:Y:S02]  /*1310*/  SEL R18, RZ, 0xffffffff, P2 ;  /* 0xffffffffff127807 */ /* 0x000fe40001000000 */
[----:B------:R-:W-:Y:S02]  /*1320*/  IADD3 R22, P3, PT, R22, 0x1, RZ ;  /* 0x0000000116167810 */ /* 0x000fe40007f7e0ff */
[----:B------:R-:W-:Y:S02]  /*1330*/  @P1 SEL R9, R18, R9, P0 ;  /* 0x0000000912091207 */ /* 0x000fe40000000000 */
[----:B------:R-:W-:Y:S01]  /*1340*/  IADD3 R8, P0, PT, R8, UR8, RZ ;  /* 0x0000000808087c10 */ /* 0x000fe2000ff1e0ff */
[----:B------:R-:W-:Y:S01]  /*1350*/  IMAD.X R23, RZ, RZ, R23, P3 ;  /* 0x000000ffff177224 */ /* 0x000fe200018e0617 */
[----:B------:R-:W-:Y:S01]  /*1360*/  LOP3.LUT R18, R9, 0x1, RZ, 0xc0, !PT ;  /* 0x0000000109127812 */ /* 0x000fe200078ec0ff */
[----:B------:R-:W-:Y:S01]  /*1370*/  IMAD.MOV.U32 R9, RZ, RZ, R10 ;  /* 0x000000ffff097224 */ /* 0x000fe200078e000a */
[----:B------:R-:W-:-:S02]  /*1380*/  IADD3.X R12, PT, PT, R12, UR9, RZ, P0, !PT ;  /* 0x000000090c0c7c10 */ /* 0x000fc400087fe4ff */
[----:B------:R-:W-:Y:S01]  /*1390*/  IADD3 R7, P1, P2, R7, UR16, R18 ;  /* 0x0000001007077c10 */ /* 0x000fe2000fa3e012 */
[----:B------:R-:W-:-:S03]  /*13a0*/  IMAD.MOV.U32 R18, RZ, RZ, R25 ;  /* 0x000000ffff127224 */ /* 0x000fc600078e0019 */
[----:B------:R-:W-:Y:S01]  /*13b0*/  IADD3.X R21, PT, PT, R21, UR17, RZ, P1, P2 ;  /* 0x0000001115157c10 */ /* 0x000fe20008fe44ff */
[----:B------:R-:W-:Y:S08]  /*13c0*/  BRA.U UP0, `(.L_x_4) ;  /* 0xfffffff9007c7547 */ /* 0x000ff0000b83ffff */
[----:B------:R-:W-:Y:S05]  /*13d0*/  EXIT ;  /* 0x000000000000794d */ /* 0x000fea0003800000 */
.L_x_5:
[----:B------:R-:W-:-:S00]  /*13e0*/  BRA `(.L_x_5) ;  /* 0xfffffffc00fc7947 */ /* 0x000fc0000383ffff */
[----:B------:R-:W-:-:S00]  /*13f0*/  NOP ;  /* 0x0000000000007918 */ /* 0x000fc00000000000 */
        /* <DEDUP_REMOVED lines=8> */
.L_x_6:


//--------------------- .nv.global.init           --------------------------
	.section	.nv.global.init,"aw",@progbits
	.align	4
.nv.global.init:
	.type		mrg32k3aM1SubSeq,@object
	.size		mrg32k3aM1SubSeq,(mrg32k3aM2SubSeq - mrg32k3aM1SubSeq)
mrg32k3aM1SubSeq:
        /*0000*/ 	.byte	0x0b, 0xcc, 0xee, 0x04, 0x73, 0x29, 0x8b, 0x6f, 0xf6, 0x53, 0x03, 0xf6, 0x23, 0xf6, 0xea, 0xda
        /* <DEDUP_REMOVED lines=125> */
	.type		mrg32k3aM2SubSeq,@object
	.size		mrg32k3aM2SubSeq,(mrg32k3aM1 - mrg32k3aM2SubSeq)
mrg32k3aM2SubSeq:
        /* <DEDUP_REMOVED lines=126> */
	.type		mrg32k3aM1,@object
	.size		mrg32k3aM1,(mrg32k3aM1Seq - mrg32k3aM1)
mrg32k3aM1:
        /* <DEDUP_REMOVED lines=144> */
	.type		mrg32k3aM1Seq,@object
	.size		mrg32k3aM1Seq,(mrg32k3aM2 - mrg32k3aM1Seq)
mrg32k3aM1Seq:
        /* <DEDUP_REMOVED lines=144> */
	.type		mrg32k3aM2,@object
	.size		mrg32k3aM2,(mrg32k3aM2Seq - mrg32k3aM2)
mrg32k3aM2:
        /* <DEDUP_REMOVED lines=144> */
	.type		mrg32k3aM2Seq,@object
	.size		mrg32k3aM2Seq,(precalc_xorwow_matrix - mrg32k3aM2Seq)
mrg32k3aM2Seq:
        /* <DEDUP_REMOVED lines=144> */
	.type		precalc_xorwow_matrix,@object
	.size		precalc_xorwow_matrix,(precalc_xorwow_offset_matrix - precalc_xorwow_matrix)
precalc_xorwow_matrix:
        /* <DEDUP_REMOVED lines=6400> */
	.type		precalc_xorwow_offset_matrix,@object
	.size		precalc_xorwow_offset_matrix,(.L_1 - precalc_xorwow_offset_matrix)
precalc_xorwow_offset_matrix:
        /* <DEDUP_REMOVED lines=6400> */
.L_1:


//--------------------- .nv.shared.reserved.0     --------------------------
	.section	.nv.shared.reserved.0,"aw",@nobits
	.weak		__nv_reservedSMEM_offset_0_alias
	.size		__nv_reservedSMEM_offset_0_alias, 0, 64
	.other		__nv_reservedSMEM_offset_0_alias,@"STO_CUDA_RESERVED_SHARED STV_DEFAULT"
__nv_reservedSMEM_offset_0_alias:
	.zero		0
	.zero		64


//--------------------- .nv.constant0._Z22kernel_bruteforce_dumpP12ResultPacketmm --------------------------
	.section	.nv.constant0._Z22kernel_bruteforce_dumpP12ResultPacketmm,"a",@progbits
	.sectionflags	@""
	.align	4
.nv.constant0._Z22kernel_bruteforce_dumpP12ResultPacketmm:
	.zero		920


//--------------------- SYMBOLS --------------------------

	.type		.nv.reservedSmem.offset0,@object
	.size		.nv.reservedSmem.offset0,0x4
